//
// Generated by NVIDIA NVVM Compiler
//
// Compiler Build ID: CL-36424714
// Cuda compilation tools, release 13.0, V13.0.88
// Based on NVVM 20.0.0
//

.version 9.0
.target sm_100
.address_size 64

	// .globl	_Z11GPU_big_dotPfS_S_x
// _ZZ11GPU_big_dotPfS_S_xE11device_data has been demoted

.visible .entry _Z11GPU_big_dotPfS_S_x(
	.param .u64 .ptr .align 1 _Z11GPU_big_dotPfS_S_x_param_0,
	.param .u64 .ptr .align 1 _Z11GPU_big_dotPfS_S_x_param_1,
	.param .u64 .ptr .align 1 _Z11GPU_big_dotPfS_S_x_param_2,
	.param .u64 _Z11GPU_big_dotPfS_S_x_param_3
)
{
	.reg .pred 	%p<3>;
	.reg .b32 	%r<14>;
	.reg .b32 	%f<72>;
	.reg .b64 	%rd<10>;
	// demoted variable
	.shared .align 4 .b8 _ZZ11GPU_big_dotPfS_S_xE11device_data[4096];
	ld.param.u64 	%rd2, [_Z11GPU_big_dotPfS_S_x_param_0];
	ld.param.u64 	%rd3, [_Z11GPU_big_dotPfS_S_x_param_1];
	ld.param.u64 	%rd1, [_Z11GPU_big_dotPfS_S_x_param_2];
	cvta.to.global.u64 	%rd4, %rd3;
	cvta.to.global.u64 	%rd5, %rd2;
	mov.u32 	%r3, %tid.x;
	mov.u32 	%r4, %ctaid.x;
	mov.u32 	%r5, %ntid.x;
	mad.lo.s32 	%r6, %r4, %r5, %r3;
	mul.wide.u32 	%rd6, %r6, 4;
	add.s64 	%rd7, %rd5, %rd6;
	ld.global.f32 	%f3, [%rd7];
	add.s64 	%rd8, %rd4, %rd6;
	ld.global.f32 	%f4, [%rd8];
	mul.f32 	%f5, %f3, %f4;
	shl.b32 	%r7, %r3, 2;
	mov.u32 	%r8, _ZZ11GPU_big_dotPfS_S_xE11device_data;
	add.s32 	%r9, %r8, %r7;
	st.shared.f32 	[%r9], %f5;
	bar.sync 	0;
	setp.ne.s32 	%p1, %r3, 0;
	@%p1 bra 	$L__BB0_4;
	mov.f32 	%f71, 0f00000000;
	mov.b32 	%r13, 64;
$L__BB0_2:
	add.s32 	%r12, %r8, %r13;
	ld.shared.f32 	%f7, [%r12+-64];
	add.f32 	%f8, %f71, %f7;
	ld.shared.f32 	%f9, [%r12+-60];
	add.f32 	%f10, %f8, %f9;
	ld.shared.f32 	%f11, [%r12+-56];
	add.f32 	%f12, %f10, %f11;
	ld.shared.f32 	%f13, [%r12+-52];
	add.f32 	%f14, %f12, %f13;
	ld.shared.f32 	%f15, [%r12+-48];
	add.f32 	%f16, %f14, %f15;
	ld.shared.f32 	%f17, [%r12+-44];
	add.f32 	%f18, %f16, %f17;
	ld.shared.f32 	%f19, [%r12+-40];
	add.f32 	%f20, %f18, %f19;
	ld.shared.f32 	%f21, [%r12+-36];
	add.f32 	%f22, %f20, %f21;
	ld.shared.f32 	%f23, [%r12+-32];
	add.f32 	%f24, %f22, %f23;
	ld.shared.f32 	%f25, [%r12+-28];
	add.f32 	%f26, %f24, %f25;
	ld.shared.f32 	%f27, [%r12+-24];
	add.f32 	%f28, %f26, %f27;
	ld.shared.f32 	%f29, [%r12+-20];
	add.f32 	%f30, %f28, %f29;
	ld.shared.f32 	%f31, [%r12+-16];
	add.f32 	%f32, %f30, %f31;
	ld.shared.f32 	%f33, [%r12+-12];
	add.f32 	%f34, %f32, %f33;
	ld.shared.f32 	%f35, [%r12+-8];
	add.f32 	%f36, %f34, %f35;
	ld.shared.f32 	%f37, [%r12+-4];
	add.f32 	%f38, %f36, %f37;
	ld.shared.f32 	%f39, [%r12];
	add.f32 	%f40, %f38, %f39;
	ld.shared.f32 	%f41, [%r12+4];
	add.f32 	%f42, %f40, %f41;
	ld.shared.f32 	%f43, [%r12+8];
	add.f32 	%f44, %f42, %f43;
	ld.shared.f32 	%f45, [%r12+12];
	add.f32 	%f46, %f44, %f45;
	ld.shared.f32 	%f47, [%r12+16];
	add.f32 	%f48, %f46, %f47;
	ld.shared.f32 	%f49, [%r12+20];
	add.f32 	%f50, %f48, %f49;
	ld.shared.f32 	%f51, [%r12+24];
	add.f32 	%f52, %f50, %f51;
	ld.shared.f32 	%f53, [%r12+28];
	add.f32 	%f54, %f52, %f53;
	ld.shared.f32 	%f55, [%r12+32];
	add.f32 	%f56, %f54, %f55;
	ld.shared.f32 	%f57, [%r12+36];
	add.f32 	%f58, %f56, %f57;
	ld.shared.f32 	%f59, [%r12+40];
	add.f32 	%f60, %f58, %f59;
	ld.shared.f32 	%f61, [%r12+44];
	add.f32 	%f62, %f60, %f61;
	ld.shared.f32 	%f63, [%r12+48];
	add.f32 	%f64, %f62, %f63;
	ld.shared.f32 	%f65, [%r12+52];
	add.f32 	%f66, %f64, %f65;
	ld.shared.f32 	%f67, [%r12+56];
	add.f32 	%f68, %f66, %f67;
	ld.shared.f32 	%f69, [%r12+60];
	add.f32 	%f71, %f68, %f69;
	add.s32 	%r13, %r13, 128;
	setp.ne.s32 	%p2, %r13, 4160;
	@%p2 bra 	$L__BB0_2;
	cvta.to.global.u64 	%rd9, %rd1;
	atom.global.add.f32 	%f70, [%rd9], %f71;
$L__BB0_4:
	ret;

}


// ===== COMPILED SASS (sm_100) =====

	.target	sm_100

	.elftype	@"ET_EXEC"


//--------------------- .note.nv.tkinfo           --------------------------
	.section	.note.nv.tkinfo,"",@"SHT_NOTE"
	.sectionflags	@"SHF_NOTE_NV_TKINFO"
	.tkinfo
        /*0018*/ 	.word	0x00000002
        /*0030*/ 	.string	""
        /*0030*/ 	.string	"ptxas"
        /*0030*/ 	.string	"Cuda compilation tools, release 13.0, V13.0.88"
        /*0030*/ 	.string	"Build cuda_13.0.r13.0/compiler.36424714_0"
        /*0030*/ 	.string	"-arch sm_100 -m 64 "



//--------------------- .note.nv.cuinfo           --------------------------
	.section	.note.nv.cuinfo,"",@"SHT_NOTE"
	.sectionflags	@"SHF_NOTE_NV_CUINFO"
        /*0018*/ 	.short	0x0002
        /*001a*/ 	.short	0x0064
        /*001c*/ 	.short	0x0082
	.zero		2


//--------------------- .nv.info                  --------------------------
	.section	.nv.info,"",@"SHT_CUDA_INFO"
	.align	4


	//----- nvinfo : EIATTR_REGCOUNT
	.align		4
        /*0000*/ 	.byte	0x04, 0x2f
        /*0002*/ 	.short	(.L_1 - .L_0)
	.align		4
.L_0:
        /*0004*/ 	.word	index@(_Z11GPU_big_dotPfS_S_x)
        /*0008*/ 	.word	0x00000016


	//----- nvinfo : EIATTR_FRAME_SIZE
	.align		4
.L_1:
        /*000c*/ 	.byte	0x04, 0x11
        /*000e*/ 	.short	(.L_3 - .L_2)
	.align		4
.L_2:
        /*0010*/ 	.word	index@(_Z11GPU_big_dotPfS_S_x)
        /*0014*/ 	.word	0x00000000


	//----- nvinfo : EIATTR_MIN_STACK_SIZE
	.align		4
.L_3:
        /*0018*/ 	.byte	0x04, 0x12
        /*001a*/ 	.short	(.L_5 - .L_4)
	.align		4
.L_4:
        /*001c*/ 	.word	index@(_Z11GPU_big_dotPfS_S_x)
        /*0020*/ 	.word	0x00000000
.L_5:


//--------------------- .nv.compat                --------------------------
	.section	.nv.compat,"",@"SHT_CUDA_COMPAT_INFO"
	.align	4
        /*0000*/ 	.byte	0x02, 0x09, 0x00, 0x00, 0x02, 0x02, 0x01, 0x00, 0x02, 0x05, 0x05, 0x00, 0x03, 0x07, 0x01, 0x01
        /*0010*/ 	.byte	0x02, 0x03, 0x00, 0x00, 0x02, 0x06, 0x01, 0x00, 0x04, 0x0b, 0x08, 0x00, 0x09, 0x00, 0x00, 0x00
        /*0020*/ 	.byte	0x00, 0x00, 0x00, 0x00


//--------------------- .nv.info._Z11GPU_big_dotPfS_S_x --------------------------
	.section	.nv.info._Z11GPU_big_dotPfS_S_x,"",@"SHT_CUDA_INFO"
	.sectionflags	@""
	.align	4


	//----- nvinfo : EIATTR_CUDA_API_VERSION
	.align		4
        /*0000*/ 	.byte	0x04, 0x37
        /*0002*/ 	.short	(.L_7 - .L_6)
.L_6:
        /*0004*/ 	.word	0x00000082


	//----- nvinfo : EIATTR_KPARAM_INFO
	.align		4
.L_7:
        /*0008*/ 	.byte	0x04, 0x17
        /*000a*/ 	.short	(.L_9 - .L_8)
.L_8:
        /*000c*/ 	.word	0x00000000
        /*0010*/ 	.short	0x0003
        /*0012*/ 	.short	0x0018
        /*0014*/ 	.byte	0x00, 0xf0, 0x21, 0x00


	//----- nvinfo : EIATTR_KPARAM_INFO
	.align		4
.L_9:
        /*0018*/ 	.byte	0x04, 0x17
        /*001a*/ 	.short	(.L_11 - .L_10)
.L_10:
        /*001c*/ 	.word	0x00000000
        /*0020*/ 	.short	0x0002
        /*0022*/ 	.short	0x0010
        /*0024*/ 	.byte	0x00, 0xf5, 0x21, 0x00


	//----- nvinfo : EIATTR_KPARAM_INFO
	.align		4
.L_11:
        /*0028*/ 	.byte	0x04, 0x17
        /*002a*/ 	.short	(.L_13 - .L_12)
.L_12:
        /*002c*/ 	.word	0x00000000
        /*0030*/ 	.short	0x0001
        /*0032*/ 	.short	0x0008
        /*0034*/ 	.byte	0x00, 0xf5, 0x21, 0x00


	//----- nvinfo : EIATTR_KPARAM_INFO
	.align		4
.L_13:
        /*0038*/ 	.byte	0x04, 0x17
        /*003a*/ 	.short	(.L_15 - .L_14)
.L_14:
        /*003c*/ 	.word	0x00000000
        /*0040*/ 	.short	0x0000
        /*0042*/ 	.short	0x0000
        /*0044*/ 	.byte	0x00, 0xf5, 0x21, 0x00


	//----- nvinfo : EIATTR_SPARSE_MMA_MASK
	.align		4
.L_15:
        /*0048*/ 	.byte	0x03, 0x50
        /*004a*/ 	.short	0x0000


	//----- nvinfo : EIATTR_MAXREG_COUNT
	.align		4
        /*004c*/ 	.byte	0x03, 0x1b
        /*004e*/ 	.short	0x00ff


	//----- nvinfo : EIATTR_NUM_BARRIERS
	.align		4
        /*0050*/ 	.byte	0x02, 0x4c
        /*0052*/ 	.byte	0x01
	.zero		1


	//----- nvinfo : EIATTR_MERCURY_ISA_VERSION
	.align		4
        /*0054*/ 	.byte	0x03, 0x5f
        /*0056*/ 	.short	0x0101


	//----- nvinfo : EIATTR_VRC_CTA_INIT_COUNT
	.align		4
        /*0058*/ 	.byte	0x02, 0x4a
	.zero		1
	.zero		1


	//----- nvinfo : EIATTR_EXIT_INSTR_OFFSETS
	.align		4
        /*005c*/ 	.byte	0x04, 0x1c
        /*005e*/ 	.short	(.L_17 - .L_16)


	//   ....[0]....
.L_16:
        /*0060*/ 	.word	0x00000140


	//   ....[1]....
        /*0064*/ 	.word	0x00000440


	//----- nvinfo : EIATTR_CBANK_PARAM_SIZE
	.align		4
.L_17:
        /*0068*/ 	.byte	0x03, 0x19
        /*006a*/ 	.short	0x0020


	//----- nvinfo : EIATTR_PARAM_CBANK
	.align		4
        /*006c*/ 	.byte	0x04, 0x0a
        /*006e*/ 	.short	(.L_19 - .L_18)
	.align		4
.L_18:
        /*0070*/ 	.word	index@(.nv.constant0._Z11GPU_big_dotPfS_S_x)
        /*0074*/ 	.short	0x0380
        /*0076*/ 	.short	0x0020


	//----- nvinfo : EIATTR_SW_WAR
	.align		4
.L_19:
        /*0078*/ 	.byte	0x04, 0x36
        /*007a*/ 	.short	(.L_21 - .L_20)
.L_20:
        /*007c*/ 	.word	0x00000008
.L_21:


//--------------------- .nv.callgraph             --------------------------
	.section	.nv.callgraph,"",@"SHT_CUDA_CALLGRAPH"
	.align	4
	.sectionentsize	8
	.align		4
        /*0000*/ 	.word	0x00000000
	.align		4
        /*0004*/ 	.word	0xffffffff
	.align		4
        /*0008*/ 	.word	0x00000000
	.align		4
        /*000c*/ 	.word	0xfffffffe
	.align		4
        /*0010*/ 	.word	0x00000000
	.align		4
        /*0014*/ 	.word	0xfffffffd
	.align		4
        /*0018*/ 	.word	0x00000000
	.align		4
        /*001c*/ 	.word	0xfffffffc


//--------------------- .text._Z11GPU_big_dotPfS_S_x --------------------------
	.section	.text._Z11GPU_big_dotPfS_S_x,"ax",@progbits
	.align	128
        .global         _Z11GPU_big_dotPfS_S_x
        .type           _Z11GPU_big_dotPfS_S_x,@function
        .size           _Z11GPU_big_dotPfS_S_x,(.L_x_2 - _Z11GPU_big_dotPfS_S_x)
        .other          _Z11GPU_big_dotPfS_S_x,@"STO_CUDA_ENTRY STV_DEFAULT"
_Z11GPU_big_dotPfS_S_x:
.text._Z11GPU_big_dotPfS_S_x:
[----:B------:R-:W-:Y:S01]  /*0000*/  LDC R1, c[0x0][0x37c] ;  /* 0x0000df00ff017b82 */ /* 0x000fe20000000800 */
[----:B------:R-:W0:Y:S07]  /*0010*/  S2R R6, SR_TID.X ;  /* 0x0000000000067919 */ /* 0x000e2e0000002100 */
[----:B------:R-:W0:Y:S01]  /*0020*/  S2UR UR4, SR_CTAID.X ;  /* 0x00000000000479c3 */ /* 0x000e220000002500 */
[----:B------:R-:W1:Y:S07]  /*0030*/  LDCU.64 UR6, c[0x0][0x358] ;  /* 0x00006b00ff0677ac */ /* 0x000e6e0008000a00 */
[----:B------:R-:W0:Y:S08]  /*0040*/  LDC R7, c[0x0][0x360] ;  /* 0x0000d800ff077b82 */ /* 0x000e300000000800 */
[----:B------:R-:W2:Y:S08]  /*0050*/  LDC.64 R2, c[0x0][0x380] ;  /* 0x0000e000ff027b82 */ /* 0x000eb00000000a00 */
[----:B------:R-:W3:Y:S01]  /*0060*/  LDC.64 R4, c[0x0][0x388] ;  /* 0x0000e200ff047b82 */ /* 0x000ee20000000a00 */
[----:B0-----:R-:W-:-:S04]  /*0070*/  IMAD R7, R7, UR4, R6 ;  /* 0x0000000407077c24 */ /* 0x001fc8000f8e0206 */
[----:B--2---:R-:W-:-:S06]  /*0080*/  IMAD.WIDE.U32 R2, R7, 0x4, R2 ;  /* 0x0000000407027825 */ /* 0x004fcc00078e0002 */
[----:B-1----:R-:W2:Y:S01]  /*0090*/  LDG.E R2, desc[UR6][R2.64] ;  /* 0x0000000602027981 */ /* 0x002ea2000c1e1900 */
[----:B---3--:R-:W-:-:S06]  /*00a0*/  IMAD.WIDE.U32 R4, R7, 0x4, R4 ;  /* 0x0000000407047825 */ /* 0x008fcc00078e0004 */
[----:B------:R-:W2:Y:S01]  /*00b0*/  LDG.E R5, desc[UR6][R4.64] ;  /* 0x0000000604057981 */ /* 0x000ea2000c1e1900 */
[----:B------:R-:W0:Y:S01]  /*00c0*/  S2UR UR5, SR_CgaCtaId ;  /* 0x00000000000579c3 */ /* 0x000e220000008800 */
[----:B------:R-:W-:Y:S02]  /*00d0*/  UMOV UR4, 0x400 ;  /* 0x0000040000047882 */ /* 0x000fe40000000000 */
[----:B0-----:R-:W-:-:S06]  /*00e0*/  ULEA UR4, UR5, UR4, 0x18 ;  /* 0x0000000405047291 */ /* 0x001fcc000f8ec0ff */
[C---:B------:R-:W-:Y:S02]  /*00f0*/  LEA R7, R6.reuse, UR4, 0x2 ;  /* 0x0000000406077c11 */ /* 0x040fe4000f8e10ff */
[----:B------:R-:W-:Y:S01]  /*0100*/  ISETP.NE.AND P0, PT, R6, RZ, PT ;  /* 0x000000ff0600720c */ /* 0x000fe20003f05270 */
[----:B--2---:R-:W-:-:S05]  /*0110*/  FMUL R0, R2, R5 ;  /* 0x0000000502007220 */ /* 0x004fca0000400000 */
[----:B------:R0:W-:Y:S01]  /*0120*/  STS [R7], R0 ;  /* 0x0000000007007388 */ /* 0x0001e20000000800 */
[----:B------:R-:W-:Y:S06]  /*0130*/  BAR.SYNC.DEFER_BLOCKING 0x0 ;  /* 0x0000000000007b1d */ /* 0x000fec0000010000 */
[----:B------:R-:W-:Y:S05]  /*0140*/  @P0 EXIT ;  /* 0x000000000000094d */ /* 0x000fea0003800000 */
[----:B0-----:R-:W-:Y:S01]  /*0150*/  HFMA2 R7, -RZ, RZ, 0, 0 ;  /* 0x00000000ff077431 */ /* 0x001fe200000001ff */
[----:B------:R-:W-:-:S07]  /*0160*/  MOV R0, 0x40 ;  /* 0x0000004000007802 */ /* 0x000fce0000000f00 */
.L_x_0:
[----:B------:R-:W0:Y:S04]  /*0170*/  LDS.128 R12, [R0+UR4+-0x40] ;  /* 0xffffc004000c7984 */ /* 0x000e280008000c00 */
[----:B------:R-:W1:Y:S04]  /*0180*/  LDS.128 R16, [R0+UR4+-0x30] ;  /* 0xffffd00400107984 */ /* 0x000e680008000c00 */
[----:B------:R-:W2:Y:S01]  /*0190*/  LDS.128 R8, [R0+UR4+-0x20] ;  /* 0xffffe00400087984 */ /* 0x000ea20008000c00 */
[----:B0-----:R-:W-:-:S03]  /*01a0*/  FADD R12, R12, R7 ;  /* 0x000000070c0c7221 */ /* 0x001fc60000000000 */
[----:B------:R-:W0:Y:S01]  /*01b0*/  LDS.128 R4, [R0+UR4+-0x10] ;  /* 0xfffff00400047984 */ /* 0x000e220008000c00 */
[----:B------:R-:W-:-:S04]  /*01c0*/  FADD R13, R12, R13 ;  /* 0x0000000d0c0d7221 */ /* 0x000fc80000000000 */
[----:B------:R-:W-:-:S04]  /*01d0*/  FADD R14, R13, R14 ;  /* 0x0000000e0d0e7221 */ /* 0x000fc80000000000 */
[----:B------:R-:W-:-:S04]  /*01e0*/  FADD R15, R14, R15 ;  /* 0x0000000f0e0f7221 */ /* 0x000fc80000000000 */
[----:B-1----:R-:W-:Y:S02]  /*01f0*/  FADD R16, R15, R16 ;  /* 0x000000100f107221 */ /* 0x002fe40000000000 */
[----:B------:R-:W1:Y:S02]  /*0200*/  LDS.128 R12, [R0+UR4] ;  /* 0x00000004000c7984 */ /* 0x000e640008000c00 */
[----:B------:R-:W-:-:S04]  /*0210*/  FADD R17, R16, R17 ;  /* 0x0000001110117221 */ /* 0x000fc80000000000 */
[----:B------:R-:W-:-:S04]  /*0220*/  FADD R18, R17, R18 ;  /* 0x0000001211127221 */ /* 0x000fc80000000000 */
[----:B------:R-:W-:-:S04]  /*0230*/  FADD R19, R18, R19 ;  /* 0x0000001312137221 */ /* 0x000fc80000000000 */
[----:B--2---:R-:W-:Y:S02]  /*0240*/  FADD R8, R19, R8 ;  /* 0x0000000813087221 */ /* 0x004fe40000000000 */
[----:B------:R-:W2:Y:S02]  /*0250*/  LDS.128 R16, [R0+UR4+0x10] ;  /* 0x0000100400107984 */ /* 0x000ea40008000c00 */
[----:B------:R-:W-:-:S04]  /*0260*/  FADD R9, R8, R9 ;  /* 0x0000000908097221 */ /* 0x000fc80000000000 */
[----:B------:R-:W-:-:S04]  /*0270*/  FADD R10, R9, R10 ;  /* 0x0000000a090a7221 */ /* 0x000fc80000000000 */
[----:B------:R-:W-:-:S04]  /*0280*/  FADD R11, R10, R11 ;  /* 0x0000000b0a0b7221 */ /* 0x000fc80000000000 */
[----:B0-----:R-:W-:Y:S02]  /*0290*/  FADD R4, R11, R4 ;  /* 0x000000040b047221 */ /* 0x001fe40000000000 */
[----:B------:R-:W0:Y:S02]  /*02a0*/  LDS.128 R8, [R0+UR4+0x20] ;  /* 0x0000200400087984 */ /* 0x000e240008000c00 */
[----:B------:R-:W-:-:S04]  /*02b0*/  FADD R5, R4, R5 ;  /* 0x0000000504057221 */ /* 0x000fc80000000000 */
[----:B------:R-:W-:-:S04]  /*02c0*/  FADD R6, R5, R6 ;  /* 0x0000000605067221 */ /* 0x000fc80000000000 */
[----:B------:R-:W-:-:S04]  /*02d0*/  FADD R7, R6, R7 ;  /* 0x0000000706077221 */ /* 0x000fc80000000000 */
[----:B-1----:R-:W-:Y:S02]  /*02e0*/  FADD R12, R7, R12 ;  /* 0x0000000c070c7221 */ /* 0x002fe40000000000 */
[----:B------:R1:W3:Y:S02]  /*02f0*/  LDS.128 R4, [R0+UR4+0x30] ;  /* 0x0000300400047984 */ /* 0x0002e40008000c00 */
[----:B------:R-:W-:-:S04]  /*0300*/  FADD R13, R12, R13 ;  /* 0x0000000d0c0d7221 */ /* 0x000fc80000000000 */
[----:B------:R-:W-:Y:S01]  /*0310*/  FADD R14, R13, R14 ;  /* 0x0000000e0d0e7221 */ /* 0x000fe20000000000 */
[----:B-1----:R-:W-:-:S03]  /*0320*/  IADD3 R0, PT, PT, R0, 0x80, RZ ;  /* 0x0000008000007810 */ /* 0x002fc60007ffe0ff */
[----:B------:R-:W-:Y:S01]  /*0330*/  FADD R15, R14, R15 ;  /* 0x0000000f0e0f7221 */ /* 0x000fe20000000000 */
[----:B------:R-:W-:-:S03]  /*0340*/  ISETP.NE.AND P0, PT, R0, 0x1040, PT ;  /* 0x000010400000780c */ /* 0x000fc60003f05270 */
[----:B--2---:R-:W-:-:S04]  /*0350*/  FADD R16, R15, R16 ;  /* 0x000000100f107221 */ /* 0x004fc80000000000 */
[----:B------:R-:W-:-:S04]  /*0360*/  FADD R17, R16, R17 ;  /* 0x0000001110117221 */ /* 0x000fc80000000000 */
[----:B------:R-:W-:-:S04]  /*0370*/  FADD R18, R17, R18 ;  /* 0x0000001211127221 */ /* 0x000fc80000000000 */
[----:B------:R-:W-:-:S04]  /*0380*/  FADD R19, R18, R19 ;  /* 0x0000001312137221 */ /* 0x000fc80000000000 */
[----:B0-----:R-:W-:-:S04]  /*0390*/  FADD R8, R19, R8 ;  /* 0x0000000813087221 */ /* 0x001fc80000000000 */
[----:B------:R-:W-:-:S04]  /*03a0*/  FADD R9, R8, R9 ;  /* 0x0000000908097221 */ /* 0x000fc80000000000 */
[----:B------:R-:W-:-:S04]  /*03b0*/  FADD R10, R9, R10 ;  /* 0x0000000a090a7221 */ /* 0x000fc80000000000 */
[----:B------:R-:W-:-:S04]  /*03c0*/  FADD R11, R10, R11 ;  /* 0x0000000b0a0b7221 */ /* 0x000fc80000000000 */
[----:B---3--:R-:W-:-:S04]  /*03d0*/  FADD R4, R11, R4 ;  /* 0x000000040b047221 */ /* 0x008fc80000000000 */
[----:B------:R-:W-:-:S04]  /*03e0*/  FADD R5, R4, R5 ;  /* 0x0000000504057221 */ /* 0x000fc80000000000 */
[----:B------:R-:W-:-:S04]  /*03f0*/  FADD R6, R5, R6 ;  /* 0x0000000605067221 */ /* 0x000fc80000000000 */
[----:B------:R-:W-:Y:S01]  /*0400*/  FADD R7, R6, R7 ;  /* 0x0000000706077221 */ /* 0x000fe20000000000 */
[----:B------:R-:W-:Y:S06]  /*0410*/  @P0 BRA `(.L_x_0) ;  /* 0xfffffffc00540947 */ /* 0x000fec000383ffff */
[----:B------:R-:W0:Y:S02]  /*0420*/  LDC.64 R2, c[0x0][0x390] ;  /* 0x0000e400ff027b82 */ /* 0x000e240000000a00 */
[----:B0-----:R-:W-:Y:S01]  /*0430*/  REDG.E.ADD.F32.FTZ.RN.STRONG.GPU desc[UR6][R2.64], R7 ;  /* 0x00000007020079a6 */ /* 0x001fe2000c12f306 */
[----:B------:R-:W-:Y:S05]  /*0440*/  EXIT ;  /* 0x000000000000794d */ /* 0x000fea0003800000 */
.L_x_1:
[----:B------:R-:W-:-:S00]  /*0450*/  BRA `(.L_x_1) ;  /* 0xfffffffc00fc7947 */ /* 0x000fc0000383ffff */
[----:B------:R-:W-:-:S00]  /*0460*/  NOP ;  /* 0x0000000000007918 */ /* 0x000fc00000000000 */
        /* <DEDUP_REMOVED lines=9> */
.L_x_2:


//--------------------- .nv.shared._Z11GPU_big_dotPfS_S_x --------------------------
	.section	.nv.shared._Z11GPU_big_dotPfS_S_x,"aw",@nobits
	.sectionflags	@""
	.align	4
.nv.shared._Z11GPU_big_dotPfS_S_x:
	.zero		5120


//--------------------- .nv.shared.reserved.0     --------------------------
	.section	.nv.shared.reserved.0,"aw",@nobits
	.weak		__nv_reservedSMEM_offset_0_alias
	.size		__nv_reservedSMEM_offset_0_alias, 0, 64
	.other		__nv_reservedSMEM_offset_0_alias,@"STO_CUDA_RESERVED_SHARED STV_DEFAULT"
__nv_reservedSMEM_offset_0_alias:
	.zero		0
	.zero		64


//--------------------- .nv.constant0._Z11GPU_big_dotPfS_S_x --------------------------
	.section	.nv.constant0._Z11GPU_big_dotPfS_S_x,"a",@progbits
	.sectionflags	@""
	.align	4
.nv.constant0._Z11GPU_big_dotPfS_S_x:
	.zero		928


//--------------------- SYMBOLS --------------------------

	.type		.nv.reservedSmem.offset0,@object
	.size		.nv.reservedSmem.offset0,0x4
	.type		.nv.reservedSmem.cap,@object
	.size		.nv.reservedSmem.cap,0x4
